//
// Generated by NVIDIA NVVM Compiler
//
// Compiler Build ID: CL-36424714
// Cuda compilation tools, release 13.0, V13.0.88
// Based on NVVM 20.0.0
//

.version 9.0
.target sm_100
.address_size 64

	// .globl	transpose_char
// _ZZ14transpose_charE5cache has been demoted
// _ZZ15transpose_shortE5cache has been demoted

.visible .entry transpose_char(
	.param .u64 .ptr .align 1 transpose_char_param_0,
	.param .u64 .ptr .align 1 transpose_char_param_1
)
{
	.reg .b16 	%rs<3>;
	.reg .b32 	%r<24>;
	.reg .b64 	%rd<9>;
	// demoted variable
	.shared .align 1 .b8 _ZZ14transpose_charE5cache[1056];
	ld.param.u64 	%rd1, [transpose_char_param_0];
	ld.param.u64 	%rd2, [transpose_char_param_1];
	cvta.to.global.u64 	%rd3, %rd2;
	cvta.to.global.u64 	%rd4, %rd1;
	mov.u32 	%r1, %nctaid.x;
	mov.u32 	%r2, %ctaid.x;
	shl.b32 	%r3, %r2, 5;
	mov.u32 	%r4, %tid.x;
	add.s32 	%r5, %r3, %r4;
	mov.u32 	%r6, %ctaid.y;
	shl.b32 	%r7, %r6, 5;
	mov.u32 	%r8, %tid.y;
	add.s32 	%r9, %r7, %r8;
	mul.lo.s32 	%r10, %r1, %r9;
	shl.b32 	%r11, %r10, 5;
	add.s32 	%r12, %r5, %r11;
	cvt.s64.s32 	%rd5, %r12;
	add.s64 	%rd6, %rd4, %rd5;
	ld.global.u8 	%rs1, [%rd6];
	mov.u32 	%r13, _ZZ14transpose_charE5cache;
	mad.lo.s32 	%r14, %r8, 33, %r13;
	add.s32 	%r15, %r14, %r4;
	st.shared.u8 	[%r15], %rs1;
	bar.sync 	0;
	add.s32 	%r16, %r7, %r4;
	add.s32 	%r17, %r3, %r8;
	mov.u32 	%r18, %nctaid.y;
	mul.lo.s32 	%r19, %r18, %r17;
	shl.b32 	%r20, %r19, 5;
	add.s32 	%r21, %r16, %r20;
	mad.lo.s32 	%r22, %r4, 33, %r13;
	add.s32 	%r23, %r22, %r8;
	ld.shared.u8 	%rs2, [%r23];
	cvt.s64.s32 	%rd7, %r21;
	add.s64 	%rd8, %rd3, %rd7;
	st.global.u8 	[%rd8], %rs2;
	ret;

}
	// .globl	transpose_short
.visible .entry transpose_short(
	.param .u64 .ptr .align 1 transpose_short_param_0,
	.param .u64 .ptr .align 1 transpose_short_param_1
)
{
	.reg .b16 	%rs<3>;
	.reg .b32 	%r<26>;
	.reg .b64 	%rd<9>;
	// demoted variable
	.shared .align 2 .b8 _ZZ15transpose_shortE5cache[2112];
	ld.param.u64 	%rd1, [transpose_short_param_0];
	ld.param.u64 	%rd2, [transpose_short_param_1];
	cvta.to.global.u64 	%rd3, %rd2;
	cvta.to.global.u64 	%rd4, %rd1;
	mov.u32 	%r1, %nctaid.x;
	mov.u32 	%r2, %ctaid.x;
	shl.b32 	%r3, %r2, 5;
	mov.u32 	%r4, %tid.x;
	add.s32 	%r5, %r3, %r4;
	mov.u32 	%r6, %ctaid.y;
	shl.b32 	%r7, %r6, 5;
	mov.u32 	%r8, %tid.y;
	add.s32 	%r9, %r7, %r8;
	mul.lo.s32 	%r10, %r1, %r9;
	shl.b32 	%r11, %r10, 5;
	add.s32 	%r12, %r5, %r11;
	mul.wide.s32 	%rd5, %r12, 2;
	add.s64 	%rd6, %rd4, %rd5;
	ld.global.u16 	%rs1, [%rd6];
	mov.u32 	%r13, _ZZ15transpose_shortE5cache;
	mad.lo.s32 	%r14, %r8, 66, %r13;
	shl.b32 	%r15, %r4, 1;
	add.s32 	%r16, %r14, %r15;
	st.shared.u16 	[%r16], %rs1;
	bar.sync 	0;
	add.s32 	%r17, %r7, %r4;
	add.s32 	%r18, %r3, %r8;
	mov.u32 	%r19, %nctaid.y;
	mul.lo.s32 	%r20, %r19, %r18;
	shl.b32 	%r21, %r20, 5;
	add.s32 	%r22, %r17, %r21;
	mad.lo.s32 	%r23, %r4, 66, %r13;
	shl.b32 	%r24, %r8, 1;
	add.s32 	%r25, %r23, %r24;
	ld.shared.u16 	%rs2, [%r25];
	mul.wide.s32 	%rd7, %r22, 2;
	add.s64 	%rd8, %rd3, %rd7;
	st.global.u16 	[%rd8], %rs2;
	ret;

}
	// .globl	oneDimSobel
.visible .entry oneDimSobel(
	.param .u64 .ptr .align 1 oneDimSobel_param_0,
	.param .u64 .ptr .align 1 oneDimSobel_param_1,
	.param .u64 .ptr .align 1 oneDimSobel_param_2
)
{
	.reg .pred 	%p<8>;
	.reg .b16 	%rs<18>;
	.reg .b32 	%r<46>;
	.reg .b64 	%rd<25>;

	ld.param.u64 	%rd4, [oneDimSobel_param_0];
	ld.param.u64 	%rd5, [oneDimSobel_param_1];
	ld.param.u64 	%rd6, [oneDimSobel_param_2];
	cvta.to.global.u64 	%rd1, %rd5;
	cvta.to.global.u64 	%rd2, %rd4;
	cvta.to.global.u64 	%rd7, %rd6;
	ld.global.u32 	%r1, [%rd7];
	ld.global.u32 	%r20, [%rd7+4];
	mul.lo.s32 	%r2, %r20, %r1;
	mov.u32 	%r21, %ctaid.x;
	shl.b32 	%r22, %r21, 10;
	mov.u32 	%r23, %tid.x;
	or.b32  	%r3, %r22, %r23;
	setp.ge.s32 	%p1, %r3, %r1;
	@%p1 bra 	$L__BB2_8;
	cvt.s64.s32 	%rd3, %r3;
	add.s32 	%r42, %r3, %r1;
	setp.ge.s32 	%p2, %r42, %r2;
	@%p2 bra 	$L__BB2_8;
	add.s64 	%rd8, %rd2, %rd3;
	ld.global.u8 	%r45, [%rd8];
	add.s32 	%r24, %r42, %r1;
	max.s32 	%r25, %r2, %r24;
	setp.lt.s32 	%p3, %r24, %r2;
	selp.u32 	%r26, 1, 0, %p3;
	add.s32 	%r27, %r24, %r26;
	sub.s32 	%r28, %r25, %r27;
	div.u32 	%r29, %r28, %r1;
	add.s32 	%r6, %r29, %r26;
	and.b32  	%r30, %r6, 3;
	setp.eq.s32 	%p4, %r30, 3;
	@%p4 bra 	$L__BB2_5;
	add.s32 	%r31, %r6, 1;
	and.b32  	%r32, %r31, 3;
	neg.s32 	%r39, %r32;
	mov.u32 	%r41, %r45;
$L__BB2_4:
	.pragma "nounroll";
	cvt.s64.s32 	%rd9, %r42;
	mul.wide.s32 	%rd10, %r42, 2;
	add.s64 	%rd11, %rd1, %rd10;
	add.s64 	%rd12, %rd2, %rd9;
	ld.global.u8 	%r45, [%rd12];
	sub.s32 	%r33, %r45, %r41;
	abs.s32 	%r34, %r33;
	st.global.u16 	[%rd11], %r34;
	add.s32 	%r42, %r42, %r1;
	add.s32 	%r39, %r39, 1;
	setp.ne.s32 	%p5, %r39, 0;
	mov.u32 	%r41, %r45;
	@%p5 bra 	$L__BB2_4;
$L__BB2_5:
	setp.lt.u32 	%p6, %r6, 3;
	@%p6 bra 	$L__BB2_8;
	cvt.s64.s32 	%rd17, %r1;
	mul.wide.s32 	%rd19, %r1, 2;
	shl.b32 	%r38, %r1, 2;
$L__BB2_7:
	cvt.s64.s32 	%rd13, %r42;
	add.s64 	%rd14, %rd2, %rd13;
	ld.global.u8 	%rs1, [%rd14];
	cvt.u32.u16 	%r35, %rs1;
	sub.s32 	%r36, %r35, %r45;
	abs.s32 	%r37, %r36;
	mul.wide.s32 	%rd15, %r42, 2;
	add.s64 	%rd16, %rd1, %rd15;
	st.global.u16 	[%rd16], %r37;
	add.s64 	%rd18, %rd14, %rd17;
	ld.global.u8 	%rs3, [%rd18];
	min.u16 	%rs5, %rs3, %rs1;
	max.u16 	%rs6, %rs3, %rs1;
	sub.s16 	%rs7, %rs6, %rs5;
	add.s64 	%rd20, %rd16, %rd19;
	st.global.u16 	[%rd20], %rs7;
	add.s64 	%rd21, %rd18, %rd17;
	ld.global.u8 	%rs8, [%rd21];
	min.u16 	%rs10, %rs8, %rs3;
	max.u16 	%rs11, %rs8, %rs3;
	sub.s16 	%rs12, %rs11, %rs10;
	add.s64 	%rd22, %rd20, %rd19;
	st.global.u16 	[%rd22], %rs12;
	add.s64 	%rd23, %rd21, %rd17;
	ld.global.u8 	%rs13, [%rd23];
	cvt.u32.u16 	%r45, %rs13;
	min.u16 	%rs15, %rs13, %rs8;
	max.u16 	%rs16, %rs13, %rs8;
	sub.s16 	%rs17, %rs16, %rs15;
	add.s64 	%rd24, %rd22, %rd19;
	st.global.u16 	[%rd24], %rs17;
	add.s32 	%r42, %r38, %r42;
	setp.lt.s32 	%p7, %r42, %r2;
	@%p7 bra 	$L__BB2_7;
$L__BB2_8:
	ret;

}
	// .globl	sobelPlus
.visible .entry sobelPlus(
	.param .u64 .ptr .align 1 sobelPlus_param_0,
	.param .u64 .ptr .align 1 sobelPlus_param_1,
	.param .u64 .ptr .align 1 sobelPlus_param_2
)
{
	.reg .pred 	%p<2>;
	.reg .b16 	%rs<2>;
	.reg .b32 	%r<16>;
	.reg .b64 	%rd<12>;

	ld.param.u64 	%rd1, [sobelPlus_param_0];
	ld.param.u64 	%rd2, [sobelPlus_param_1];
	ld.param.u64 	%rd3, [sobelPlus_param_2];
	cvta.to.global.u64 	%rd4, %rd3;
	cvta.to.global.u64 	%rd5, %rd2;
	cvta.to.global.u64 	%rd6, %rd1;
	mov.u32 	%r1, %nctaid.x;
	mov.u32 	%r2, %ctaid.x;
	shl.b32 	%r3, %r2, 5;
	mov.u32 	%r4, %tid.x;
	add.s32 	%r5, %r3, %r4;
	mov.u32 	%r6, %ctaid.y;
	shl.b32 	%r7, %r6, 5;
	mov.u32 	%r8, %tid.y;
	add.s32 	%r9, %r7, %r8;
	mul.lo.s32 	%r10, %r1, %r9;
	shl.b32 	%r11, %r10, 5;
	add.s32 	%r12, %r5, %r11;
	cvt.s64.s32 	%rd7, %r12;
	mul.wide.s32 	%rd8, %r12, 2;
	add.s64 	%rd9, %rd6, %rd8;
	ld.global.s16 	%r13, [%rd9];
	add.s64 	%rd10, %rd5, %rd8;
	ld.global.s16 	%r14, [%rd10];
	add.s32 	%r15, %r14, %r13;
	setp.gt.s32 	%p1, %r15, 32;
	selp.s16 	%rs1, -1, 0, %p1;
	add.s64 	%rd11, %rd4, %rd7;
	st.global.u8 	[%rd11], %rs1;
	ret;

}


// ===== COMPILED SASS (sm_100) =====

	.target	sm_100

	.elftype	@"ET_EXEC"


//--------------------- .note.nv.tkinfo           --------------------------
	.section	.note.nv.tkinfo,"",@"SHT_NOTE"
	.sectionflags	@"SHF_NOTE_NV_TKINFO"
	.tkinfo
        /*0018*/ 	.word	0x00000002
        /*0030*/ 	.string	""
        /*0030*/ 	.string	"ptxas"
        /*0030*/ 	.string	"Cuda compilation tools, release 13.0, V13.0.88"
        /*0030*/ 	.string	"Build cuda_13.0.r13.0/compiler.36424714_0"
        /*0030*/ 	.string	"-arch sm_100 -m 64 "



//--------------------- .note.nv.cuinfo           --------------------------
	.section	.note.nv.cuinfo,"",@"SHT_NOTE"
	.sectionflags	@"SHF_NOTE_NV_CUINFO"
        /*0018*/ 	.short	0x0002
        /*001a*/ 	.short	0x0064
        /*001c*/ 	.short	0x0082
	.zero		2


//--------------------- .nv.info                  --------------------------
	.section	.nv.info,"",@"SHT_CUDA_INFO"
	.align	4


	//----- nvinfo : EIATTR_REGCOUNT
	.align		4
        /*0000*/ 	.byte	0x04, 0x2f
        /*0002*/ 	.short	(.L_1 - .L_0)
	.align		4
.L_0:
        /*0004*/ 	.word	index@(transpose_char)
        /*0008*/ 	.word	0x0000000e


	//----- nvinfo : EIATTR_FRAME_SIZE
	.align		4
.L_1:
        /*000c*/ 	.byte	0x04, 0x11
        /*000e*/ 	.short	(.L_3 - .L_2)
	.align		4
.L_2:
        /*0010*/ 	.word	index@(transpose_char)
        /*0014*/ 	.word	0x00000000


	//----- nvinfo : EIATTR_REGCOUNT
	.align		4
.L_3:
        /*0018*/ 	.byte	0x04, 0x2f
        /*001a*/ 	.short	(.L_5 - .L_4)
	.align		4
.L_4:
        /*001c*/ 	.word	index@(transpose_short)
        /*0020*/ 	.word	0x0000000e


	//----- nvinfo : EIATTR_FRAME_SIZE
	.align		4
.L_5:
        /*0024*/ 	.byte	0x04, 0x11
        /*0026*/ 	.short	(.L_7 - .L_6)
	.align		4
.L_6:
        /*0028*/ 	.word	index@(transpose_short)
        /*002c*/ 	.word	0x00000000


	//----- nvinfo : EIATTR_REGCOUNT
	.align		4
.L_7:
        /*0030*/ 	.byte	0x04, 0x2f
        /*0032*/ 	.short	(.L_9 - .L_8)
	.align		4
.L_8:
        /*0034*/ 	.word	index@(oneDimSobel)
        /*0038*/ 	.word	0x00000016


	//----- nvinfo : EIATTR_FRAME_SIZE
	.align		4
.L_9:
        /*003c*/ 	.byte	0x04, 0x11
        /*003e*/ 	.short	(.L_11 - .L_10)
	.align		4
.L_10:
        /*0040*/ 	.word	index@(oneDimSobel)
        /*0044*/ 	.word	0x00000000


	//----- nvinfo : EIATTR_REGCOUNT
	.align		4
.L_11:
        /*0048*/ 	.byte	0x04, 0x2f
        /*004a*/ 	.short	(.L_13 - .L_12)
	.align		4
.L_12:
        /*004c*/ 	.word	index@(sobelPlus)
        /*0050*/ 	.word	0x0000000c


	//----- nvinfo : EIATTR_FRAME_SIZE
	.align		4
.L_13:
        /*0054*/ 	.byte	0x04, 0x11
        /*0056*/ 	.short	(.L_15 - .L_14)
	.align		4
.L_14:
        /*0058*/ 	.word	index@(sobelPlus)
        /*005c*/ 	.word	0x00000000


	//----- nvinfo : EIATTR_MIN_STACK_SIZE
	.align		4
.L_15:
        /*0060*/ 	.byte	0x04, 0x12
        /*0062*/ 	.short	(.L_17 - .L_16)
	.align		4
.L_16:
        /*0064*/ 	.word	index@(sobelPlus)
        /*0068*/ 	.word	0x00000000


	//----- nvinfo : EIATTR_MIN_STACK_SIZE
	.align		4
.L_17:
        /*006c*/ 	.byte	0x04, 0x12
        /*006e*/ 	.short	(.L_19 - .L_18)
	.align		4
.L_18:
        /*0070*/ 	.word	index@(oneDimSobel)
        /*0074*/ 	.word	0x00000000


	//----- nvinfo : EIATTR_MIN_STACK_SIZE
	.align		4
.L_19:
        /*0078*/ 	.byte	0x04, 0x12
        /*007a*/ 	.short	(.L_21 - .L_20)
	.align		4
.L_20:
        /*007c*/ 	.word	index@(transpose_short)
        /*0080*/ 	.word	0x00000000


	//----- nvinfo : EIATTR_MIN_STACK_SIZE
	.align		4
.L_21:
        /*0084*/ 	.byte	0x04, 0x12
        /*0086*/ 	.short	(.L_23 - .L_22)
	.align		4
.L_22:
        /*0088*/ 	.word	index@(transpose_char)
        /*008c*/ 	.word	0x00000000
.L_23:


//--------------------- .nv.compat                --------------------------
	.section	.nv.compat,"",@"SHT_CUDA_COMPAT_INFO"
	.align	4
        /*0000*/ 	.byte	0x02, 0x09, 0x00, 0x00, 0x02, 0x02, 0x01, 0x00, 0x02, 0x05, 0x05, 0x00, 0x03, 0x07, 0x01, 0x01
        /*0010*/ 	.byte	0x02, 0x03, 0x00, 0x00, 0x02, 0x06, 0x01, 0x00, 0x04, 0x0b, 0x08, 0x00, 0x09, 0x00, 0x00, 0x00
        /*0020*/ 	.byte	0x00, 0x00, 0x00, 0x00


//--------------------- .nv.info.sobelPlus        --------------------------
	.section	.nv.info.sobelPlus,"",@"SHT_CUDA_INFO"
	.sectionflags	@""
	.align	4


	//----- nvinfo : EIATTR_CUDA_API_VERSION
	.align		4
        /*0000*/ 	.byte	0x04, 0x37
        /*0002*/ 	.short	(.L_25 - .L_24)
.L_24:
        /*0004*/ 	.word	0x00000082


	//----- nvinfo : EIATTR_KPARAM_INFO
	.align		4
.L_25:
        /*0008*/ 	.byte	0x04, 0x17
        /*000a*/ 	.short	(.L_27 - .L_26)
.L_26:
        /*000c*/ 	.word	0x00000000
        /*0010*/ 	.short	0x0002
        /*0012*/ 	.short	0x0010
        /*0014*/ 	.byte	0x00, 0xf5, 0x21, 0x00


	//----- nvinfo : EIATTR_KPARAM_INFO
	.align		4
.L_27:
        /*0018*/ 	.byte	0x04, 0x17
        /*001a*/ 	.short	(.L_29 - .L_28)
.L_28:
        /*001c*/ 	.word	0x00000000
        /*0020*/ 	.short	0x0001
        /*0022*/ 	.short	0x0008
        /*0024*/ 	.byte	0x00, 0xf5, 0x21, 0x00


	//----- nvinfo : EIATTR_KPARAM_INFO
	.align		4
.L_29:
        /*0028*/ 	.byte	0x04, 0x17
        /*002a*/ 	.short	(.L_31 - .L_30)
.L_30:
        /*002c*/ 	.word	0x00000000
        /*0030*/ 	.short	0x0000
        /*0032*/ 	.short	0x0000
        /*0034*/ 	.byte	0x00, 0xf5, 0x21, 0x00


	//----- nvinfo : EIATTR_SPARSE_MMA_MASK
	.align		4
.L_31:
        /*0038*/ 	.byte	0x03, 0x50
        /*003a*/ 	.short	0x0000


	//----- nvinfo : EIATTR_MAXREG_COUNT
	.align		4
        /*003c*/ 	.byte	0x03, 0x1b
        /*003e*/ 	.short	0x00ff


	//----- nvinfo : EIATTR_MERCURY_ISA_VERSION
	.align		4
        /*0040*/ 	.byte	0x03, 0x5f
        /*0042*/ 	.short	0x0101


	//----- nvinfo : EIATTR_VRC_CTA_INIT_COUNT
	.align		4
        /*0044*/ 	.byte	0x02, 0x4a
	.zero		1
	.zero		1


	//----- nvinfo : EIATTR_EXIT_INSTR_OFFSETS
	.align		4
        /*0048*/ 	.byte	0x04, 0x1c
        /*004a*/ 	.short	(.L_33 - .L_32)


	//   ....[0]....
.L_32:
        /*004c*/ 	.word	0x00000180


	//----- nvinfo : EIATTR_CBANK_PARAM_SIZE
	.align		4
.L_33:
        /*0050*/ 	.byte	0x03, 0x19
        /*0052*/ 	.short	0x0018


	//----- nvinfo : EIATTR_PARAM_CBANK
	.align		4
        /*0054*/ 	.byte	0x04, 0x0a
        /*0056*/ 	.short	(.L_35 - .L_34)
	.align		4
.L_34:
        /*0058*/ 	.word	index@(.nv.constant0.sobelPlus)
        /*005c*/ 	.short	0x0380
        /*005e*/ 	.short	0x0018


	//----- nvinfo : EIATTR_SW_WAR
	.align		4
.L_35:
        /*0060*/ 	.byte	0x04, 0x36
        /*0062*/ 	.short	(.L_37 - .L_36)
.L_36:
        /*0064*/ 	.word	0x00000008
.L_37:


//--------------------- .nv.info.oneDimSobel      --------------------------
	.section	.nv.info.oneDimSobel,"",@"SHT_CUDA_INFO"
	.sectionflags	@""
	.align	4


	//----- nvinfo : EIATTR_CUDA_API_VERSION
	.align		4
        /*0000*/ 	.byte	0x04, 0x37
        /*0002*/ 	.short	(.L_39 - .L_38)
.L_38:
        /*0004*/ 	.word	0x00000082


	//----- nvinfo : EIATTR_KPARAM_INFO
	.align		4
.L_39:
        /*0008*/ 	.byte	0x04, 0x17
        /*000a*/ 	.short	(.L_41 - .L_40)
.L_40:
        /*000c*/ 	.word	0x00000000
        /*0010*/ 	.short	0x0002
        /*0012*/ 	.short	0x0010
        /*0014*/ 	.byte	0x00, 0xf5, 0x21, 0x00


	//----- nvinfo : EIATTR_KPARAM_INFO
	.align		4
.L_41:
        /*0018*/ 	.byte	0x04, 0x17
        /*001a*/ 	.short	(.L_43 - .L_42)
.L_42:
        /*001c*/ 	.word	0x00000000
        /*0020*/ 	.short	0x0001
        /*0022*/ 	.short	0x0008
        /*0024*/ 	.byte	0x00, 0xf5, 0x21, 0x00


	//----- nvinfo : EIATTR_KPARAM_INFO
	.align		4
.L_43:
        /*0028*/ 	.byte	0x04, 0x17
        /*002a*/ 	.short	(.L_45 - .L_44)
.L_44:
        /*002c*/ 	.word	0x00000000
        /*0030*/ 	.short	0x0000
        /*0032*/ 	.short	0x0000
        /*0034*/ 	.byte	0x00, 0xf5, 0x21, 0x00


	//----- nvinfo : EIATTR_SPARSE_MMA_MASK
	.align		4
.L_45:
        /*0038*/ 	.byte	0x03, 0x50
        /*003a*/ 	.short	0x0000


	//----- nvinfo : EIATTR_MAXREG_COUNT
	.align		4
        /*003c*/ 	.byte	0x03, 0x1b
        /*003e*/ 	.short	0x00ff


	//----- nvinfo : EIATTR_MERCURY_ISA_VERSION
	.align		4
        /*0040*/ 	.byte	0x03, 0x5f
        /*0042*/ 	.short	0x0101


	//----- nvinfo : EIATTR_VRC_CTA_INIT_COUNT
	.align		4
        /*0044*/ 	.byte	0x02, 0x4a
	.zero		1
	.zero		1


	//----- nvinfo : EIATTR_EXIT_INSTR_OFFSETS
	.align		4
        /*0048*/ 	.byte	0x04, 0x1c
        /*004a*/ 	.short	(.L_47 - .L_46)


	//   ....[0]....
.L_46:
        /*004c*/ 	.word	0x00000090


	//   ....[1]....
        /*0050*/ 	.word	0x000000e0


	//   ....[2]....
        /*0054*/ 	.word	0x00000440


	//   ....[3]....
        /*0058*/ 	.word	0x000006f0


	//----- nvinfo : EIATTR_CRS_STACK_SIZE
	.align		4
.L_47:
        /*005c*/ 	.byte	0x04, 0x1e
        /*005e*/ 	.short	(.L_49 - .L_48)
.L_48:
        /*0060*/ 	.word	0x00000000


	//----- nvinfo : EIATTR_CBANK_PARAM_SIZE
	.align		4
.L_49:
        /*0064*/ 	.byte	0x03, 0x19
        /*0066*/ 	.short	0x0018


	//----- nvinfo : EIATTR_PARAM_CBANK
	.align		4
        /*0068*/ 	.byte	0x04, 0x0a
        /*006a*/ 	.short	(.L_51 - .L_50)
	.align		4
.L_50:
        /*006c*/ 	.word	index@(.nv.constant0.oneDimSobel)
        /*0070*/ 	.short	0x0380
        /*0072*/ 	.short	0x0018


	//----- nvinfo : EIATTR_SW_WAR
	.align		4
.L_51:
        /*0074*/ 	.byte	0x04, 0x36
        /*0076*/ 	.short	(.L_53 - .L_52)
.L_52:
        /*0078*/ 	.word	0x00000008
.L_53:


//--------------------- .nv.info.transpose_short  --------------------------
	.section	.nv.info.transpose_short,"",@"SHT_CUDA_INFO"
	.sectionflags	@""
	.align	4


	//----- nvinfo : EIATTR_CUDA_API_VERSION
	.align		4
        /*0000*/ 	.byte	0x04, 0x37
        /*0002*/ 	.short	(.L_55 - .L_54)
.L_54:
        /*0004*/ 	.word	0x00000082


	//----- nvinfo : EIATTR_KPARAM_INFO
	.align		4
.L_55:
        /*0008*/ 	.byte	0x04, 0x17
        /*000a*/ 	.short	(.L_57 - .L_56)
.L_56:
        /*000c*/ 	.word	0x00000000
        /*0010*/ 	.short	0x0001
        /*0012*/ 	.short	0x0008
        /*0014*/ 	.byte	0x00, 0xf5, 0x21, 0x00


	//----- nvinfo : EIATTR_KPARAM_INFO
	.align		4
.L_57:
        /*0018*/ 	.byte	0x04, 0x17
        /*001a*/ 	.short	(.L_59 - .L_58)
.L_58:
        /*001c*/ 	.word	0x00000000
        /*0020*/ 	.short	0x0000
        /*0022*/ 	.short	0x0000
        /*0024*/ 	.byte	0x00, 0xf5, 0x21, 0x00


	//----- nvinfo : EIATTR_SPARSE_MMA_MASK
	.align		4
.L_59:
        /*0028*/ 	.byte	0x03, 0x50
        /*002a*/ 	.short	0x0000


	//----- nvinfo : EIATTR_MAXREG_COUNT
	.align		4
        /*002c*/ 	.byte	0x03, 0x1b
        /*002e*/ 	.short	0x00ff


	//----- nvinfo : EIATTR_NUM_BARRIERS
	.align		4
        /*0030*/ 	.byte	0x02, 0x4c
        /*0032*/ 	.byte	0x01
	.zero		1


	//----- nvinfo : EIATTR_MERCURY_ISA_VERSION
	.align		4
        /*0034*/ 	.byte	0x03, 0x5f
        /*0036*/ 	.short	0x0101


	//----- nvinfo : EIATTR_VRC_CTA_INIT_COUNT
	.align		4
        /*0038*/ 	.byte	0x02, 0x4a
	.zero		1
	.zero		1


	//----- nvinfo : EIATTR_EXIT_INSTR_OFFSETS
	.align		4
        /*003c*/ 	.byte	0x04, 0x1c
        /*003e*/ 	.short	(.L_61 - .L_60)


	//   ....[0]....
.L_60:
        /*0040*/ 	.word	0x00000200


	//----- nvinfo : EIATTR_CBANK_PARAM_SIZE
	.align		4
.L_61:
        /*0044*/ 	.byte	0x03, 0x19
        /*0046*/ 	.short	0x0010


	//----- nvinfo : EIATTR_PARAM_CBANK
	.align		4
        /*0048*/ 	.byte	0x04, 0x0a
        /*004a*/ 	.short	(.L_63 - .L_62)
	.align		4
.L_62:
        /*004c*/ 	.word	index@(.nv.constant0.transpose_short)
        /*0050*/ 	.short	0x0380
        /*0052*/ 	.short	0x0010


	//----- nvinfo : EIATTR_SW_WAR
	.align		4
.L_63:
        /*0054*/ 	.byte	0x04, 0x36
        /*0056*/ 	.short	(.L_65 - .L_64)
.L_64:
        /*0058*/ 	.word	0x00000008
.L_65:


//--------------------- .nv.info.transpose_char   --------------------------
	.section	.nv.info.transpose_char,"",@"SHT_CUDA_INFO"
	.sectionflags	@""
	.align	4


	//----- nvinfo : EIATTR_CUDA_API_VERSION
	.align		4
        /*0000*/ 	.byte	0x04, 0x37
        /*0002*/ 	.short	(.L_67 - .L_66)
.L_66:
        /*0004*/ 	.word	0x00000082


	//----- nvinfo : EIATTR_KPARAM_INFO
	.align		4
.L_67:
        /*0008*/ 	.byte	0x04, 0x17
        /*000a*/ 	.short	(.L_69 - .L_68)
.L_68:
        /*000c*/ 	.word	0x00000000
        /*0010*/ 	.short	0x0001
        /*0012*/ 	.short	0x0008
        /*0014*/ 	.byte	0x00, 0xf5, 0x21, 0x00


	//----- nvinfo : EIATTR_KPARAM_INFO
	.align		4
.L_69:
        /*0018*/ 	.byte	0x04, 0x17
        /*001a*/ 	.short	(.L_71 - .L_70)
.L_70:
        /*001c*/ 	.word	0x00000000
        /*0020*/ 	.short	0x0000
        /*0022*/ 	.short	0x0000
        /*0024*/ 	.byte	0x00, 0xf5, 0x21, 0x00


	//----- nvinfo : EIATTR_SPARSE_MMA_MASK
	.align		4
.L_71:
        /*0028*/ 	.byte	0x03, 0x50
        /*002a*/ 	.short	0x0000


	//----- nvinfo : EIATTR_MAXREG_COUNT
	.align		4
        /*002c*/ 	.byte	0x03, 0x1b
        /*002e*/ 	.short	0x00ff


	//----- nvinfo : EIATTR_NUM_BARRIERS
	.align		4
        /*0030*/ 	.byte	0x02, 0x4c
        /*0032*/ 	.byte	0x01
	.zero		1


	//----- nvinfo : EIATTR_MERCURY_ISA_VERSION
	.align		4
        /*0034*/ 	.byte	0x03, 0x5f
        /*0036*/ 	.short	0x0101


	//----- nvinfo : EIATTR_VRC_CTA_INIT_COUNT
	.align		4
        /*0038*/ 	.byte	0x02, 0x4a
	.zero		1
	.zero		1


	//----- nvinfo : EIATTR_EXIT_INSTR_OFFSETS
	.align		4
        /*003c*/ 	.byte	0x04, 0x1c
        /*003e*/ 	.short	(.L_73 - .L_72)


	//   ....[0]....
.L_72:
        /*0040*/ 	.word	0x00000220


	//----- nvinfo : EIATTR_CBANK_PARAM_SIZE
	.align		4
.L_73:
        /*0044*/ 	.byte	0x03, 0x19
        /*0046*/ 	.short	0x0010


	//----- nvinfo : EIATTR_PARAM_CBANK
	.align		4
        /*0048*/ 	.byte	0x04, 0x0a
        /*004a*/ 	.short	(.L_75 - .L_74)
	.align		4
.L_74:
        /*004c*/ 	.word	index@(.nv.constant0.transpose_char)
        /*0050*/ 	.short	0x0380
        /*0052*/ 	.short	0x0010


	//----- nvinfo : EIATTR_SW_WAR
	.align		4
.L_75:
        /*0054*/ 	.byte	0x04, 0x36
        /*0056*/ 	.short	(.L_77 - .L_76)
.L_76:
        /*0058*/ 	.word	0x00000008
.L_77:


//--------------------- .nv.callgraph             --------------------------
	.section	.nv.callgraph,"",@"SHT_CUDA_CALLGRAPH"
	.align	4
	.sectionentsize	8
	.align		4
        /*0000*/ 	.word	0x00000000
	.align		4
        /*0004*/ 	.word	0xffffffff
	.align		4
        /*0008*/ 	.word	0x00000000
	.align		4
        /*000c*/ 	.word	0xfffffffe
	.align		4
        /*0010*/ 	.word	0x00000000
	.align		4
        /*0014*/ 	.word	0xfffffffd
	.align		4
        /*0018*/ 	.word	0x00000000
	.align		4
        /*001c*/ 	.word	0xfffffffc


//--------------------- .text.sobelPlus           --------------------------
	.section	.text.sobelPlus,"ax",@progbits
	.align	128
        .global         sobelPlus
        .type           sobelPlus,@function
        .size           sobelPlus,(.L_x_9 - sobelPlus)
        .other          sobelPlus,@"STO_CUDA_ENTRY STV_DEFAULT"
sobelPlus:
.text.sobelPlus:
[----:B------:R-:W-:Y:S01]  /*0000*/  LDC R1, c[0x0][0x37c] ;  /* 0x0000df00ff017b82 */ /* 0x000fe20000000800 */
[----:B------:R-:W0:Y:S01]  /*0010*/  S2R R0, SR_CTAID.Y ;  /* 0x0000000000007919 */ /* 0x000e220000002600 */
[----:B------:R-:W1:Y:S06]  /*0020*/  LDCU UR6, c[0x0][0x370] ;  /* 0x00006e00ff0677ac */ /* 0x000e6c0008000800 */
[----:B------:R-:W2:Y:S01]  /*0030*/  LDC.64 R2, c[0x0][0x380] ;  /* 0x0000e000ff027b82 */ /* 0x000ea20000000a00 */
[----:B------:R-:W0:Y:S01]  /*0040*/  S2R R7, SR_TID.Y ;  /* 0x0000000000077919 */ /* 0x000e220000002200 */
[----:B------:R-:W3:Y:S01]  /*0050*/  LDCU.64 UR4, c[0x0][0x358] ;  /* 0x00006b00ff0477ac */ /* 0x000ee20008000a00 */
[----:B------:R-:W4:Y:S05]  /*0060*/  S2R R6, SR_CTAID.X ;  /* 0x0000000000067919 */ /* 0x000f2a0000002500 */
[----:B------:R-:W5:Y:S01]  /*0070*/  LDC.64 R4, c[0x0][0x388] ;  /* 0x0000e200ff047b82 */ /* 0x000f620000000a00 */
[----:B------:R-:W4:Y:S01]  /*0080*/  S2R R9, SR_TID.X ;  /* 0x0000000000097919 */ /* 0x000f220000002100 */
[----:B0-----:R-:W-:-:S04]  /*0090*/  IMAD R0, R0, 0x20, R7 ;  /* 0x0000002000007824 */ /* 0x001fc800078e0207 */
[----:B-1----:R-:W-:Y:S01]  /*00a0*/  IMAD R7, R0, UR6, RZ ;  /* 0x0000000600077c24 */ /* 0x002fe2000f8e02ff */
[----:B------:R-:W0:Y:S01]  /*00b0*/  LDCU.64 UR6, c[0x0][0x390] ;  /* 0x00007200ff0677ac */ /* 0x000e220008000a00 */
[----:B----4-:R-:W-:-:S05]  /*00c0*/  IMAD R0, R6, 0x20, R9 ;  /* 0x0000002006007824 */ /* 0x010fca00078e0209 */
[----:B------:R-:W-:-:S05]  /*00d0*/  LEA R7, R7, R0, 0x5 ;  /* 0x0000000007077211 */ /* 0x000fca00078e28ff */
[----:B--2---:R-:W-:-:S04]  /*00e0*/  IMAD.WIDE R2, R7, 0x2, R2 ;  /* 0x0000000207027825 */ /* 0x004fc800078e0202 */
[C---:B-----5:R-:W-:Y:S02]  /*00f0*/  IMAD.WIDE R4, R7.reuse, 0x2, R4 ;  /* 0x0000000207047825 */ /* 0x060fe400078e0204 */
[----:B---3--:R-:W2:Y:S04]  /*0100*/  LDG.E.S16 R2, desc[UR4][R2.64] ;  /* 0x0000000402027981 */ /* 0x008ea8000c1e1700 */
[----:B------:R-:W2:Y:S01]  /*0110*/  LDG.E.S16 R5, desc[UR4][R4.64] ;  /* 0x0000000404057981 */ /* 0x000ea2000c1e1700 */
[----:B0-----:R-:W-:-:S04]  /*0120*/  IADD3 R6, P1, PT, R7, UR6, RZ ;  /* 0x0000000607067c10 */ /* 0x001fc8000ff3e0ff */
[----:B------:R-:W-:Y:S02]  /*0130*/  LEA.HI.X.SX32 R7, R7, UR7, 0x1, P1 ;  /* 0x0000000707077c11 */ /* 0x000fe400088f0eff */
[----:B--2---:R-:W-:-:S04]  /*0140*/  IADD3 R0, PT, PT, R2, R5, RZ ;  /* 0x0000000502007210 */ /* 0x004fc80007ffe0ff */
[----:B------:R-:W-:-:S04]  /*0150*/  ISETP.GT.AND P0, PT, R0, 0x20, PT ;  /* 0x000000200000780c */ /* 0x000fc80003f04270 */
[----:B------:R-:W-:-:S05]  /*0160*/  SEL R9, RZ, 0xffffffff, !P0 ;  /* 0xffffffffff097807 */ /* 0x000fca0004000000 */
[----:B------:R-:W-:Y:S01]  /*0170*/  STG.E.U8 desc[UR4][R6.64], R9 ;  /* 0x0000000906007986 */ /* 0x000fe2000c101104 */
[----:B------:R-:W-:Y:S05]  /*0180*/  EXIT ;  /* 0x000000000000794d */ /* 0x000fea0003800000 */
.L_x_0:
[----:B------:R-:W-:-:S00]  /*0190*/  BRA `(.L_x_0) ;  /* 0xfffffffc00fc7947 */ /* 0x000fc0000383ffff */
[----:B------:R-:W-:-:S00]  /*01a0*/  NOP ;  /* 0x0000000000007918 */ /* 0x000fc00000000000 */
        /* <DEDUP_REMOVED lines=13> */
.L_x_9:


//--------------------- .text.oneDimSobel         --------------------------
	.section	.text.oneDimSobel,"ax",@progbits
	.align	128
        .global         oneDimSobel
        .type           oneDimSobel,@function
        .size           oneDimSobel,(.L_x_10 - oneDimSobel)
        .other          oneDimSobel,@"STO_CUDA_ENTRY STV_DEFAULT"
oneDimSobel:
.text.oneDimSobel:
[----:B------:R-:W-:Y:S08]  /*0000*/  LDC R1, c[0x0][0x37c] ;  /* 0x0000df00ff017b82 */ /* 0x000ff00000000800 */
[----:B------:R-:W0:Y:S01]  /*0010*/  LDC.64 R4, c[0x0][0x390] ;  /* 0x0000e400ff047b82 */ /* 0x000e220000000a00 */
[----:B------:R-:W0:Y:S02]  /*0020*/  LDCU.64 UR6, c[0x0][0x358] ;  /* 0x00006b00ff0677ac */ /* 0x000e240008000a00 */
[----:B0-----:R-:W2:Y:S05]  /*0030*/  LDG.E R3, desc[UR6][R4.64] ;  /* 0x0000000604037981 */ /* 0x001eaa000c1e1900 */
[----:B------:R-:W0:Y:S01]  /*0040*/  S2UR UR4, SR_CTAID.X ;  /* 0x00000000000479c3 */ /* 0x000e220000002500 */
[----:B------:R-:W1:Y:S01]  /*0050*/  S2R R0, SR_TID.X ;  /* 0x0000000000007919 */ /* 0x000e620000002100 */
[----:B0-----:R-:W-:-:S06]  /*0060*/  USHF.L.U32 UR4, UR4, 0xa, URZ ;  /* 0x0000000a04047899 */ /* 0x001fcc00080006ff */
[----:B-1----:R-:W-:-:S04]  /*0070*/  LOP3.LUT R0, R0, UR4, RZ, 0xfc, !PT ;  /* 0x0000000400007c12 */ /* 0x002fc8000f8efcff */
[----:B--2---:R-:W-:-:S13]  /*0080*/  ISETP.GE.AND P0, PT, R0, R3, PT ;  /* 0x000000030000720c */ /* 0x004fda0003f06270 */
[----:B------:R-:W-:Y:S05]  /*0090*/  @P0 EXIT ;  /* 0x000000000000094d */ /* 0x000fea0003800000 */
[----:B------:R-:W2:Y:S01]  /*00a0*/  LDG.E R6, desc[UR6][R4.64+0x4] ;  /* 0x0000040604067981 */ /* 0x000ea2000c1e1900 */
[C---:B------:R-:W-:Y:S02]  /*00b0*/  IMAD.IADD R8, R3.reuse, 0x1, R0 ;  /* 0x0000000103087824 */ /* 0x040fe400078e0200 */
[----:B--2---:R-:W-:-:S05]  /*00c0*/  IMAD R6, R3, R6, RZ ;  /* 0x0000000603067224 */ /* 0x004fca00078e02ff */
[----:B------:R-:W-:-:S13]  /*00d0*/  ISETP.GE.AND P0, PT, R8, R6, PT ;  /* 0x000000060800720c */ /* 0x000fda0003f06270 */
[----:B------:R-:W-:Y:S05]  /*00e0*/  @P0 EXIT ;  /* 0x000000000000094d */ /* 0x000fea0003800000 */
[----:B------:R-:W0:Y:S01]  /*00f0*/  I2F.U32.RP R9, R3 ;  /* 0x0000000300097306 */ /* 0x000e220000209000 */
[----:B------:R-:W1:Y:S07]  /*0100*/  LDCU.64 UR4, c[0x0][0x380] ;  /* 0x00007000ff0477ac */ /* 0x000e6e0008000a00 */
[----:B0-----:R-:W0:Y:S01]  /*0110*/  MUFU.RCP R9, R9 ;  /* 0x0000000900097308 */ /* 0x001e220000001000 */
[----:B------:R-:W-:Y:S01]  /*0120*/  IMAD.IADD R7, R3, 0x1, R8 ;  /* 0x0000000103077824 */ /* 0x000fe200078e0208 */
[----:B-1----:R-:W-:Y:S01]  /*0130*/  IADD3 R4, P0, PT, R0, UR4, RZ ;  /* 0x0000000400047c10 */ /* 0x002fe2000ff1e0ff */
[----:B------:R-:W-:-:S03]  /*0140*/  IMAD.MOV R13, RZ, RZ, -R3 ;  /* 0x000000ffff0d7224 */ /* 0x000fc600078e0a03 */
[----:B------:R-:W-:Y:S01]  /*0150*/  LEA.HI.X.SX32 R5, R0, UR5, 0x1, P0 ;  /* 0x0000000500057c11 */ /* 0x000fe200080f0eff */
[----:B0-----:R-:W-:Y:S01]  /*0160*/  VIADD R10, R9, 0xffffffe ;  /* 0x0ffffffe090a7836 */ /* 0x001fe20000000000 */
[----:B------:R-:W-:-:S03]  /*0170*/  ISETP.GE.AND P0, PT, R7, R6, PT ;  /* 0x000000060700720c */ /* 0x000fc60003f06270 */
[----:B------:R0:W5:Y:S01]  /*0180*/  LDG.E.U8 R2, desc[UR6][R4.64] ;  /* 0x0000000604027981 */ /* 0x000162000c1e1100 */
[----:B------:R-:W-:Y:S01]  /*0190*/  VIMNMX R0, PT, PT, R6, R7, !PT ;  /* 0x0000000706007248 */ /* 0x000fe20007fe0100 */
[----:B------:R1:W2:Y:S01]  /*01a0*/  F2I.FTZ.U32.TRUNC.NTZ R11, R10 ;  /* 0x0000000a000b7305 */ /* 0x0002a2000021f000 */
[----:B------:R-:W-:Y:S01]  /*01b0*/  ISETP.NE.U32.AND P2, PT, R3, RZ, PT ;  /* 0x000000ff0300720c */ /* 0x000fe20003f45070 */
[----:B------:R-:W-:Y:S01]  /*01c0*/  BSSY.RECONVERGENT B0, `(.L_x_1) ;  /* 0x0000026000007945 */ /* 0x000fe20003800200 */
[----:B0-----:R-:W-:Y:S01]  /*01d0*/  SEL R4, RZ, 0x1, P0 ;  /* 0x00000001ff047807 */ /* 0x001fe20000000000 */
[----:B-1----:R-:W-:-:S03]  /*01e0*/  IMAD.MOV.U32 R10, RZ, RZ, RZ ;  /* 0x000000ffff0a7224 */ /* 0x002fc600078e00ff */
[----:B------:R-:W-:Y:S01]  /*01f0*/  IADD3 R0, PT, PT, R0, -R7, -R4 ;  /* 0x8000000700007210 */ /* 0x000fe20007ffe804 */
[----:B--2---:R-:W-:-:S04]  /*0200*/  IMAD R5, R13, R11, RZ ;  /* 0x0000000b0d057224 */ /* 0x004fc800078e02ff */
[----:B------:R-:W-:-:S06]  /*0210*/  IMAD.HI.U32 R11, R11, R5, R10 ;  /* 0x000000050b0b7227 */ /* 0x000fcc00078e000a */
[----:B------:R-:W-:-:S04]  /*0220*/  IMAD.HI.U32 R11, R11, R0, RZ ;  /* 0x000000000b0b7227 */ /* 0x000fc800078e00ff */
[----:B------:R-:W-:-:S04]  /*0230*/  IMAD.MOV R5, RZ, RZ, -R11 ;  /* 0x000000ffff057224 */ /* 0x000fc800078e0a0b */
[----:B------:R-:W-:-:S05]  /*0240*/  IMAD R0, R3, R5, R0 ;  /* 0x0000000503007224 */ /* 0x000fca00078e0200 */
[----:B------:R-:W-:-:S13]  /*0250*/  ISETP.GE.U32.AND P0, PT, R0, R3, PT ;  /* 0x000000030000720c */ /* 0x000fda0003f06070 */
[----:B------:R-:W-:Y:S02]  /*0260*/  @P0 IMAD.IADD R0, R0, 0x1, -R3 ;  /* 0x0000000100000824 */ /* 0x000fe400078e0a03 */
[----:B------:R-:W-:-:S03]  /*0270*/  @P0 VIADD R11, R11, 0x1 ;  /* 0x000000010b0b0836 */ /* 0x000fc60000000000 */
[----:B------:R-:W-:-:S13]  /*0280*/  ISETP.GE.U32.AND P1, PT, R0, R3, PT ;  /* 0x000000030000720c */ /* 0x000fda0003f26070 */
[----:B------:R-:W-:Y:S01]  /*0290*/  @P1 VIADD R11, R11, 0x1 ;  /* 0x000000010b0b1836 */ /* 0x000fe20000000000 */
[----:B------:R-:W-:-:S05]  /*02a0*/  @!P2 LOP3.LUT R11, RZ, R3, RZ, 0x33, !PT ;  /* 0x00000003ff0ba212 */ /* 0x000fca00078e33ff */
[----:B------:R-:W-:-:S05]  /*02b0*/  IMAD.IADD R9, R4, 0x1, R11 ;  /* 0x0000000104097824 */ /* 0x000fca00078e020b */
[----:B------:R-:W-:-:S04]  /*02c0*/  LOP3.LUT R0, R9, 0x3, RZ, 0xc0, !PT ;  /* 0x0000000309007812 */ /* 0x000fc800078ec0ff */
[----:B------:R-:W-:-:S13]  /*02d0*/  ISETP.NE.AND P0, PT, R0, 0x3, PT ;  /* 0x000000030000780c */ /* 0x000fda0003f05270 */
[----:B------:R-:W-:Y:S05]  /*02e0*/  @!P0 BRA `(.L_x_2) ;  /* 0x00000000004c8947 */ /* 0x000fea0003800000 */
[----:B------:R-:W0:Y:S01]  /*02f0*/  LDC.64 R4, c[0x0][0x388] ;  /* 0x0000e200ff047b82 */ /* 0x000e220000000a00 */
[----:B------:R-:W-:Y:S01]  /*0300*/  VIADD R0, R9, 0x1 ;  /* 0x0000000109007836 */ /* 0x000fe20000000000 */
[----:B------:R-:W-:Y:S04]  /*0310*/  BSSY.RECONVERGENT B1, `(.L_x_3) ;  /* 0x000000f000017945 */ /* 0x000fe80003800200 */
[----:B------:R-:W-:-:S05]  /*0320*/  LOP3.LUT R0, R0, 0x3, RZ, 0xc0, !PT ;  /* 0x0000000300007812 */ /* 0x000fca00078ec0ff */
[----:B------:R-:W-:-:S07]  /*0330*/  IMAD.MOV R0, RZ, RZ, -R0 ;  /* 0x000000ffff007224 */ /* 0x000fce00078e0a00 */
.L_x_4:
[----:B------:R-:W-:-:S04]  /*0340*/  IADD3 R12, P0, PT, R8, UR4, RZ ;  /* 0x00000004080c7c10 */ /* 0x000fc8000ff1e0ff */
[----:B------:R-:W-:-:S06]  /*0350*/  LEA.HI.X.SX32 R13, R8, UR5, 0x1, P0 ;  /* 0x00000005080d7c11 */ /* 0x000fcc00080f0eff */
[----:B------:R-:W2:Y:S01]  /*0360*/  LDG.E.U8 R13, desc[UR6][R12.64] ;  /* 0x000000060c0d7981 */ /* 0x000ea2000c1e1100 */
[----:B01----:R-:W-:-:S04]  /*0370*/  IMAD.WIDE R10, R8, 0x2, R4 ;  /* 0x00000002080a7825 */ /* 0x003fc800078e0204 */
[----:B------:R-:W-:Y:S02]  /*0380*/  VIADD R0, R0, 0x1 ;  /* 0x0000000100007836 */ /* 0x000fe40000000000 */
[----:B------:R-:W-:-:S03]  /*0390*/  IMAD.IADD R8, R3, 0x1, R8 ;  /* 0x0000000103087824 */ /* 0x000fc600078e0208 */
[----:B------:R-:W-:Y:S01]  /*03a0*/  ISETP.NE.AND P0, PT, R0, RZ, PT ;  /* 0x000000ff0000720c */ /* 0x000fe20003f05270 */
[----:B--2--5:R-:W-:-:S05]  /*03b0*/  IMAD.IADD R2, R13, 0x1, -R2 ;  /* 0x000000010d027824 */ /* 0x024fca00078e0a02 */
[----:B------:R-:W-:Y:S01]  /*03c0*/  IABS R7, R2 ;  /* 0x0000000200077213 */ /* 0x000fe20000000000 */
[----:B------:R-:W-:-:S04]  /*03d0*/  IMAD.MOV.U32 R2, RZ, RZ, R13 ;  /* 0x000000ffff027224 */ /* 0x000fc800078e000d */
[----:B------:R1:W-:Y:S02]  /*03e0*/  STG.E.U16 desc[UR6][R10.64], R7 ;  /* 0x000000070a007986 */ /* 0x0003e4000c101506 */
[----:B------:R-:W-:Y:S05]  /*03f0*/  @P0 BRA `(.L_x_4) ;  /* 0xfffffffc00d00947 */ /* 0x000fea000383ffff */
[----:B------:R-:W-:Y:S05]  /*0400*/  BSYNC.RECONVERGENT B1 ;  /* 0x0000000000017941 */ /* 0x000fea0003800200 */
.L_x_3:
[----:B------:R-:W-:-:S07]  /*0410*/  IMAD.MOV.U32 R2, RZ, RZ, R13 ;  /* 0x000000ffff027224 */ /* 0x000fce00078e000d */
.L_x_2:
[----:B------:R-:W-:Y:S05]  /*0420*/  BSYNC.RECONVERGENT B0 ;  /* 0x0000000000007941 */ /* 0x000fea0003800200 */
.L_x_1:
[----:B------:R-:W-:-:S13]  /*0430*/  ISETP.GE.U32.AND P0, PT, R9, 0x3, PT ;  /* 0x000000030900780c */ /* 0x000fda0003f06070 */
[----:B------:R-:W-:Y:S05]  /*0440*/  @!P0 EXIT ;  /* 0x000000000000894d */ /* 0x000fea0003800000 */
[----:B------:R-:W0:Y:S01]  /*0450*/  LDC.64 R4, c[0x0][0x388] ;  /* 0x0000e200ff047b82 */ /* 0x000e220000000a00 */
[----:B-1----:R-:W-:-:S07]  /*0460*/  SHF.R.S32.HI R7, RZ, 0x1f, R3 ;  /* 0x0000001fff077819 */ /* 0x002fce0000011403 */
.L_x_5:
[----:B-1----:R-:W-:-:S04]  /*0470*/  IADD3 R10, P0, PT, R8, UR4, RZ ;  /* 0x00000004080a7c10 */ /* 0x002fc8000ff1e0ff */
[----:B------:R-:W-:-:S05]  /*0480*/  LEA.HI.X.SX32 R11, R8, UR5, 0x1, P0 ;  /* 0x00000005080b7c11 */ /* 0x000fca00080f0eff */
[----:B------:R-:W2:Y:S01]  /*0490*/  LDG.E.U8 R0, desc[UR6][R10.64] ;  /* 0x000000060a007981 */ /* 0x000ea2000c1e1100 */
[----:B------:R-:W-:Y:S01]  /*04a0*/  IADD3 R14, P0, PT, R3, R10, RZ ;  /* 0x0000000a030e7210 */ /* 0x000fe20007f1e0ff */
[----:B0-----:R-:W-:-:S04]  /*04b0*/  IMAD.WIDE R16, R8, 0x2, R4 ;  /* 0x0000000208107825 */ /* 0x001fc800078e0204 */
[----:B------:R-:W-:Y:S02]  /*04c0*/  IMAD.X R15, R7, 0x1, R11, P0 ;  /* 0x00000001070f7824 */ /* 0x000fe400000e060b */
[----:B--2--5:R-:W-:-:S05]  /*04d0*/  IMAD.IADD R2, R0, 0x1, -R2 ;  /* 0x0000000100027824 */ /* 0x024fca00078e0a02 */
[----:B------:R-:W-:-:S05]  /*04e0*/  IABS R19, R2 ;  /* 0x0000000200137213 */ /* 0x000fca0000000000 */
[----:B------:R0:W-:Y:S04]  /*04f0*/  STG.E.U16 desc[UR6][R16.64], R19 ;  /* 0x0000001310007986 */ /* 0x0001e8000c101506 */
[----:B------:R-:W2:Y:S01]  /*0500*/  LDG.E.U8 R2, desc[UR6][R14.64] ;  /* 0x000000060e027981 */ /* 0x000ea2000c1e1100 */
[C---:B------:R-:W-:Y:S01]  /*0510*/  IADD3 R10, P0, PT, R3.reuse, R14, RZ ;  /* 0x0000000e030a7210 */ /* 0x040fe20007f1e0ff */
[----:B------:R-:W-:-:S04]  /*0520*/  IMAD.WIDE R12, R3, 0x2, R16 ;  /* 0x00000002030c7825 */ /* 0x000fc800078e0210 */
[----:B------:R-:W-:Y:S01]  /*0530*/  IMAD.X R11, R7, 0x1, R15, P0 ;  /* 0x00000001070b7824 */ /* 0x000fe200000e060f */
[CC--:B--2---:R-:W-:Y:S02]  /*0540*/  VIMNMX.U16x2 R9, PT, PT, R2.reuse, R0.reuse, PT ;  /* 0x0000000002097248 */ /* 0x0c4fe40003fe0200 */
[----:B------:R-:W-:-:S03]  /*0550*/  VIMNMX.U16x2 R0, PT, PT, R2, R0, !PT ;  /* 0x0000000002007248 */ /* 0x000fc60007fe0200 */
[----:B------:R-:W-:-:S05]  /*0560*/  IMAD.MOV R9, RZ, RZ, -R9 ;  /* 0x000000ffff097224 */ /* 0x000fca00078e0a09 */
[----:B------:R-:W-:-:S05]  /*0570*/  PRMT R9, R9, 0x7710, RZ ;  /* 0x0000771009097816 */ /* 0x000fca00000000ff */
[----:B------:R-:W-:-:S05]  /*0580*/  IMAD.IADD R9, R0, 0x1, R9 ;  /* 0x0000000100097824 */ /* 0x000fca00078e0209 */
[----:B------:R1:W-:Y:S04]  /*0590*/  STG.E.U16 desc[UR6][R12.64], R9 ;  /* 0x000000090c007986 */ /* 0x0003e8000c101506 */
[----:B------:R-:W2:Y:S01]  /*05a0*/  LDG.E.U8 R0, desc[UR6][R10.64] ;  /* 0x000000060a007981 */ /* 0x000ea2000c1e1100 */
[----:B0-----:R-:W-:-:S05]  /*05b0*/  IADD3 R16, P0, PT, R3, R10, RZ ;  /* 0x0000000a03107210 */ /* 0x001fca0007f1e0ff */
[----:B------:R-:W-:Y:S01]  /*05c0*/  IMAD.X R17, R7, 0x1, R11, P0 ;  /* 0x0000000107117824 */ /* 0x000fe200000e060b */
[CC--:B--2---:R-:W-:Y:S02]  /*05d0*/  VIMNMX.U16x2 R14, PT, PT, R0.reuse, R2.reuse, PT ;  /* 0x00000002000e7248 */ /* 0x0c4fe40003fe0200 */
[----:B------:R-:W-:-:S03]  /*05e0*/  VIMNMX.U16x2 R2, PT, PT, R0, R2, !PT ;  /* 0x0000000200027248 */ /* 0x000fc60007fe0200 */
[----:B------:R-:W-:-:S05]  /*05f0*/  IMAD.MOV R14, RZ, RZ, -R14 ;  /* 0x000000ffff0e7224 */ /* 0x000fca00078e0a0e */
[----:B------:R-:W-:Y:S01]  /*0600*/  PRMT R19, R14, 0x7710, RZ ;  /* 0x000077100e137816 */ /* 0x000fe200000000ff */
[----:B------:R-:W-:-:S04]  /*0610*/  IMAD.WIDE R14, R3, 0x2, R12 ;  /* 0x00000002030e7825 */ /* 0x000fc800078e020c */
[----:B-1----:R-:W-:-:S05]  /*0620*/  IMAD.IADD R9, R2, 0x1, R19 ;  /* 0x0000000102097824 */ /* 0x002fca00078e0213 */
[----:B------:R1:W-:Y:S04]  /*0630*/  STG.E.U16 desc[UR6][R14.64], R9 ;  /* 0x000000090e007986 */ /* 0x0003e8000c101506 */
[----:B------:R-:W2:Y:S01]  /*0640*/  LDG.E.U8 R2, desc[UR6][R16.64] ;  /* 0x0000000610027981 */ /* 0x000ea2000c1e1100 */
[----:B------:R-:W-:-:S05]  /*0650*/  IMAD R8, R3, 0x4, R8 ;  /* 0x0000000403087824 */ /* 0x000fca00078e0208 */
[----:B------:R-:W-:Y:S02]  /*0660*/  ISETP.GE.AND P0, PT, R8, R6, PT ;  /* 0x000000060800720c */ /* 0x000fe40003f06270 */
[CC--:B--2---:R-:W-:Y:S02]  /*0670*/  VIMNMX.U16x2 R10, PT, PT, R2.reuse, R0.reuse, PT ;  /* 0x00000000020a7248 */ /* 0x0c4fe40003fe0200 */
[----:B------:R-:W-:-:S03]  /*0680*/  VIMNMX.U16x2 R0, PT, PT, R2, R0, !PT ;  /* 0x0000000002007248 */ /* 0x000fc60007fe0200 */
[----:B------:R-:W-:-:S05]  /*0690*/  IMAD.MOV R10, RZ, RZ, -R10 ;  /* 0x000000ffff0a7224 */ /* 0x000fca00078e0a0a */
[----:B------:R-:W-:Y:S01]  /*06a0*/  PRMT R13, R10, 0x7710, RZ ;  /* 0x000077100a0d7816 */ /* 0x000fe200000000ff */
[----:B------:R-:W-:-:S04]  /*06b0*/  IMAD.WIDE R10, R3, 0x2, R14 ;  /* 0x00000002030a7825 */ /* 0x000fc800078e020e */
[----:B------:R-:W-:-:S05]  /*06c0*/  IMAD.IADD R13, R0, 0x1, R13 ;  /* 0x00000001000d7824 */ /* 0x000fca00078e020d */
[----:B------:R1:W-:Y:S01]  /*06d0*/  STG.E.U16 desc[UR6][R10.64], R13 ;  /* 0x0000000d0a007986 */ /* 0x0003e2000c101506 */
[----:B------:R-:W-:Y:S05]  /*06e0*/  @!P0 BRA `(.L_x_5) ;  /* 0xfffffffc00608947 */ /* 0x000fea000383ffff */
[----:B------:R-:W-:Y:S05]  /*06f0*/  EXIT ;  /* 0x000000000000794d */ /* 0x000fea0003800000 */
.L_x_6:
        /* <DEDUP_REMOVED lines=16> */
.L_x_10:


//--------------------- .text.transpose_short     --------------------------
	.section	.text.transpose_short,"ax",@progbits
	.align	128
        .global         transpose_short
        .type           transpose_short,@function
        .size           transpose_short,(.L_x_11 - transpose_short)
        .other          transpose_short,@"STO_CUDA_ENTRY STV_DEFAULT"
transpose_short:
.text.transpose_short:
[----:B------:R-:W-:Y:S01]  /*0000*/  LDC R1, c[0x0][0x37c] ;  /* 0x0000df00ff017b82 */ /* 0x000fe20000000800 */
[----:B------:R-:W0:Y:S01]  /*0010*/  S2R R10, SR_TID.Y ;  /* 0x00000000000a7919 */ /* 0x000e220000002200 */
[----:B------:R-:W1:Y:S06]  /*0020*/  LDCU UR6, c[0x0][0x370] ;  /* 0x00006e00ff0677ac */ /* 0x000e6c0008000800 */
[----:B------:R-:W2:Y:S01]  /*0030*/  LDC.64 R2, c[0x0][0x380] ;  /* 0x0000e000ff027b82 */ /* 0x000ea20000000a00 */
[----:B------:R-:W0:Y:S01]  /*0040*/  S2R R11, SR_CTAID.Y ;  /* 0x00000000000b7919 */ /* 0x000e220000002600 */
[----:B------:R-:W3:Y:S01]  /*0050*/  LDCU.64 UR4, c[0x0][0x358] ;  /* 0x00006b00ff0477ac */ /* 0x000ee20008000a00 */
[----:B------:R-:W4:Y:S01]  /*0060*/  S2R R7, SR_CTAID.X ;  /* 0x0000000000077919 */ /* 0x000f220000002500 */
[----:B------:R-:W4:Y:S01]  /*0070*/  S2R R8, SR_TID.X ;  /* 0x0000000000087919 */ /* 0x000f220000002100 */
[----:B0-----:R-:W-:-:S05]  /*0080*/  LEA R0, R11, R10, 0x5 ;  /* 0x0000000a0b007211 */ /* 0x001fca00078e28ff */
[----:B-1----:R-:W-:Y:S01]  /*0090*/  IMAD R5, R0, UR6, RZ ;  /* 0x0000000600057c24 */ /* 0x002fe2000f8e02ff */
[----:B----4-:R-:W-:-:S04]  /*00a0*/  LEA R0, R7, R8, 0x5 ;  /* 0x0000000807007211 */ /* 0x010fc800078e28ff */
[----:B------:R-:W-:-:S05]  /*00b0*/  LEA R5, R5, R0, 0x5 ;  /* 0x0000000005057211 */ /* 0x000fca00078e28ff */
[----:B--2---:R-:W-:-:S05]  /*00c0*/  IMAD.WIDE R2, R5, 0x2, R2 ;  /* 0x0000000205027825 */ /* 0x004fca00078e0202 */
[----:B---3--:R0:W2:Y:S01]  /*00d0*/  LDG.E.U16 R0, desc[UR4][R2.64] ;  /* 0x0000000402007981 */ /* 0x0080a2000c1e1500 */
[----:B------:R-:W-:Y:S01]  /*00e0*/  MOV R4, 0x400 ;  /* 0x0000040000047802 */ /* 0x000fe20000000f00 */
[----:B------:R-:W1:Y:S01]  /*00f0*/  LDCU UR6, c[0x0][0x374] ;  /* 0x00006e80ff0677ac */ /* 0x000e620008000800 */
[----:B------:R-:W3:Y:S01]  /*0100*/  S2R R5, SR_CgaCtaId ;  /* 0x0000000000057919 */ /* 0x000ee20000008800 */
[----:B0-----:R-:W0:Y:S01]  /*0110*/  LDC.64 R2, c[0x0][0x388] ;  /* 0x0000e200ff027b82 */ /* 0x001e220000000a00 */
[----:B---3--:R-:W-:-:S05]  /*0120*/  LEA R4, R5, R4, 0x18 ;  /* 0x0000000405047211 */ /* 0x008fca00078ec0ff */
[--C-:B------:R-:W-:Y:S02]  /*0130*/  IMAD R5, R10, 0x42, R4.reuse ;  /* 0x000000420a057824 */ /* 0x100fe400078e0204 */
[C---:B------:R-:W-:Y:S02]  /*0140*/  IMAD R4, R8.reuse, 0x42, R4 ;  /* 0x0000004208047824 */ /* 0x040fe400078e0204 */
[----:B------:R-:W-:-:S03]  /*0150*/  IMAD R5, R8, 0x2, R5 ;  /* 0x0000000208057824 */ /* 0x000fc600078e0205 */
[----:B------:R-:W-:Y:S01]  /*0160*/  LEA R6, R10, R4, 0x1 ;  /* 0x000000040a067211 */ /* 0x000fe200078e08ff */
[----:B------:R-:W-:-:S04]  /*0170*/  IMAD R4, R7, 0x20, R10 ;  /* 0x0000002007047824 */ /* 0x000fc800078e020a */
[----:B-1----:R-:W-:Y:S01]  /*0180*/  IMAD R7, R4, UR6, RZ ;  /* 0x0000000604077c24 */ /* 0x002fe2000f8e02ff */
[----:B------:R-:W-:-:S04]  /*0190*/  LEA R4, R11, R8, 0x5 ;  /* 0x000000080b047211 */ /* 0x000fc800078e28ff */
[----:B------:R-:W-:-:S05]  /*01a0*/  LEA R7, R7, R4, 0x5 ;  /* 0x0000000407077211 */ /* 0x000fca00078e28ff */
[----:B0-----:R-:W-:Y:S01]  /*01b0*/  IMAD.WIDE R2, R7, 0x2, R2 ;  /* 0x0000000207027825 */ /* 0x001fe200078e0202 */
[----:B--2---:R-:W-:Y:S01]  /*01c0*/  STS.U16 [R5], R0 ;  /* 0x0000000005007388 */ /* 0x004fe20000000400 */
[----:B------:R-:W-:Y:S06]  /*01d0*/  BAR.SYNC.DEFER_BLOCKING 0x0 ;  /* 0x0000000000007b1d */ /* 0x000fec0000010000 */
[----:B------:R-:W0:Y:S04]  /*01e0*/  LDS.U16 R9, [R6] ;  /* 0x0000000006097984 */ /* 0x000e280000000400 */
[----:B0-----:R-:W-:Y:S01]  /*01f0*/  STG.E.U16 desc[UR4][R2.64], R9 ;  /* 0x0000000902007986 */ /* 0x001fe2000c101504 */
[----:B------:R-:W-:Y:S05]  /*0200*/  EXIT ;  /* 0x000000000000794d */ /* 0x000fea0003800000 */
.L_x_7:
        /* <DEDUP_REMOVED lines=15> */
.L_x_11:


//--------------------- .text.transpose_char      --------------------------
	.section	.text.transpose_char,"ax",@progbits
	.align	128
        .global         transpose_char
        .type           transpose_char,@function
        .size           transpose_char,(.L_x_12 - transpose_char)
        .other          transpose_char,@"STO_CUDA_ENTRY STV_DEFAULT"
transpose_char:
.text.transpose_char:
[----:B------:R-:W-:Y:S01]  /*0000*/  LDC R1, c[0x0][0x37c] ;  /* 0x0000df00ff017b82 */ /* 0x000fe20000000800 */
[----:B------:R-:W0:Y:S01]  /*0010*/  S2R R11, SR_TID.Y ;  /* 0x00000000000b7919 */ /* 0x000e220000002200 */
[----:B------:R-:W1:Y:S01]  /*0020*/  LDCU UR6, c[0x0][0x370] ;  /* 0x00006e00ff0677ac */ /* 0x000e620008000800 */
[----:B------:R-:W0:Y:S01]  /*0030*/  S2R R8, SR_CTAID.Y ;  /* 0x0000000000087919 */ /* 0x000e220000002600 */
[----:B------:R-:W2:Y:S01]  /*0040*/  LDCU.64 UR8, c[0x0][0x380] ;  /* 0x00007000ff0877ac */ /* 0x000ea20008000a00 */
[----:B------:R-:W3:Y:S01]  /*0050*/  S2R R6, SR_CTAID.X ;  /* 0x0000000000067919 */ /* 0x000ee20000002500 */
[----:B------:R-:W4:Y:S01]  /*0060*/  LDCU.64 UR4, c[0x0][0x358] ;  /* 0x00006b00ff0477ac */ /* 0x000f220008000a00 */
[----:B------:R-:W3:Y:S01]  /*0070*/  S2R R9, SR_TID.X ;  /* 0x0000000000097919 */ /* 0x000ee20000002100 */
[----:B0-----:R-:W-:-:S04]  /*0080*/  IMAD R0, R8, 0x20, R11 ;  /* 0x0000002008007824 */ /* 0x001fc800078e020b */
[----:B-1----:R-:W-:Y:S02]  /*0090*/  IMAD R3, R0, UR6, RZ ;  /* 0x0000000600037c24 */ /* 0x002fe4000f8e02ff */
[----:B---3--:R-:W-:-:S05]  /*00a0*/  IMAD R0, R6, 0x20, R9 ;  /* 0x0000002006007824 */ /* 0x008fca00078e0209 */
[----:B------:R-:W-:-:S04]  /*00b0*/  LEA R0, R3, R0, 0x5 ;  /* 0x0000000003007211 */ /* 0x000fc800078e28ff */
[----:B--2---:R-:W-:-:S04]  /*00c0*/  IADD3 R2, P0, PT, R0, UR8, RZ ;  /* 0x0000000800027c10 */ /* 0x004fc8000ff1e0ff */
[----:B------:R-:W-:Y:S01]  /*00d0*/  LEA.HI.X.SX32 R3, R0, UR9, 0x1, P0 ;  /* 0x0000000900037c11 */ /* 0x000fe200080f0eff */
[----:B------:R-:W0:Y:S01]  /*00e0*/  S2R R5, SR_CgaCtaId ;  /* 0x0000000000057919 */ /* 0x000e220000008800 */
[----:B------:R-:W-:Y:S01]  /*00f0*/  MOV R4, 0x400 ;  /* 0x0000040000047802 */ /* 0x000fe20000000f00 */
[----:B------:R-:W1:Y:S02]  /*0100*/  LDCU UR6, c[0x0][0x374] ;  /* 0x00006e80ff0677ac */ /* 0x000e640008000800 */
[----:B----4-:R2:W3:Y:S01]  /*0110*/  LDG.E.U8 R0, desc[UR4][R2.64] ;  /* 0x0000000402007981 */ /* 0x0104e2000c1e1100 */
[----:B------:R-:W4:Y:S01]  /*0120*/  LDCU.64 UR8, c[0x0][0x388] ;  /* 0x00007100ff0877ac */ /* 0x000f220008000a00 */
[----:B--2---:R-:W-:-:S04]  /*0130*/  IMAD R2, R6, 0x20, R11 ;  /* 0x0000002006027824 */ /* 0x004fc800078e020b */
[----:B-1----:R-:W-:Y:S01]  /*0140*/  IMAD R3, R2, UR6, RZ ;  /* 0x0000000602037c24 */ /* 0x002fe2000f8e02ff */
[----:B------:R-:W-:-:S05]  /*0150*/  LEA R2, R8, R9, 0x5 ;  /* 0x0000000908027211 */ /* 0x000fca00078e28ff */
[----:B------:R-:W-:-:S05]  /*0160*/  IMAD R3, R3, 0x20, R2 ;  /* 0x0000002003037824 */ /* 0x000fca00078e0202 */
[----:B----4-:R-:W-:Y:S02]  /*0170*/  IADD3 R2, P0, PT, R3, UR8, RZ ;  /* 0x0000000803027c10 */ /* 0x010fe4000ff1e0ff */
[----:B0-----:R-:W-:Y:S02]  /*0180*/  LEA R4, R5, R4, 0x18 ;  /* 0x0000000405047211 */ /* 0x001fe400078ec0ff */
[----:B------:R-:W-:-:S03]  /*0190*/  LEA.HI.X.SX32 R3, R3, UR9, 0x1, P0 ;  /* 0x0000000903037c11 */ /* 0x000fc600080f0eff */
[--C-:B------:R-:W-:Y:S02]  /*01a0*/  IMAD R5, R11, 0x21, R4.reuse ;  /* 0x000000210b057824 */ /* 0x100fe400078e0204 */
[----:B------:R-:W-:Y:S02]  /*01b0*/  IMAD R4, R9, 0x21, R4 ;  /* 0x0000002109047824 */ /* 0x000fe400078e0204 */
[----:B------:R-:W-:-:S03]  /*01c0*/  IMAD.IADD R5, R5, 0x1, R9 ;  /* 0x0000000105057824 */ /* 0x000fc600078e0209 */
[----:B------:R-:W-:Y:S02]  /*01d0*/  IADD3 R4, PT, PT, R4, R11, RZ ;  /* 0x0000000b04047210 */ /* 0x000fe40007ffe0ff */
[----:B---3--:R-:W-:Y:S01]  /*01e0*/  STS.U8 [R5], R0 ;  /* 0x0000000005007388 */ /* 0x008fe20000000000 */
[----:B------:R-:W-:Y:S06]  /*01f0*/  BAR.SYNC.DEFER_BLOCKING 0x0 ;  /* 0x0000000000007b1d */ /* 0x000fec0000010000 */
[----:B------:R-:W0:Y:S04]  /*0200*/  LDS.U8 R7, [R4] ;  /* 0x0000000004077984 */ /* 0x000e280000000000 */
[----:B0-----:R-:W-:Y:S01]  /*0210*/  STG.E.U8 desc[UR4][R2.64], R7 ;  /* 0x0000000702007986 */ /* 0x001fe2000c101104 */
[----:B------:R-:W-:Y:S05]  /*0220*/  EXIT ;  /* 0x000000000000794d */ /* 0x000fea0003800000 */
.L_x_8:
        /* <DEDUP_REMOVED lines=13> */
.L_x_12:


//--------------------- .nv.shared.reserved.0     --------------------------
	.section	.nv.shared.reserved.0,"aw",@nobits
	.weak		__nv_reservedSMEM_offset_0_alias
	.size		__nv_reservedSMEM_offset_0_alias, 0, 64
	.other		__nv_reservedSMEM_offset_0_alias,@"STO_CUDA_RESERVED_SHARED STV_DEFAULT"
__nv_reservedSMEM_offset_0_alias:
	.zero		0
	.zero		64


//--------------------- .nv.shared.transpose_short --------------------------
	.section	.nv.shared.transpose_short,"aw",@nobits
	.sectionflags	@""
	.align	2
.nv.shared.transpose_short:
	.zero		3136


//--------------------- .nv.shared.transpose_char --------------------------
	.section	.nv.shared.transpose_char,"aw",@nobits
	.sectionflags	@""
.nv.shared.transpose_char:
	.zero		2080


//--------------------- .nv.constant0.sobelPlus   --------------------------
	.section	.nv.constant0.sobelPlus,"a",@progbits
	.sectionflags	@""
	.align	4
.nv.constant0.sobelPlus:
	.zero		920


//--------------------- .nv.constant0.oneDimSobel --------------------------
	.section	.nv.constant0.oneDimSobel,"a",@progbits
	.sectionflags	@""
	.align	4
.nv.constant0.oneDimSobel:
	.zero		920


//--------------------- .nv.constant0.transpose_short --------------------------
	.section	.nv.constant0.transpose_short,"a",@progbits
	.sectionflags	@""
	.align	4
.nv.constant0.transpose_short:
	.zero		912


//--------------------- .nv.constant0.transpose_char --------------------------
	.section	.nv.constant0.transpose_char,"a",@progbits
	.sectionflags	@""
	.align	4
.nv.constant0.transpose_char:
	.zero		912


//--------------------- SYMBOLS --------------------------

	.type		.nv.reservedSmem.offset0,@object
	.size		.nv.reservedSmem.offset0,0x4
	.type		.nv.reservedSmem.cap,@object
	.size		.nv.reservedSmem.cap,0x4
